//
// Generated by NVIDIA NVVM Compiler
//
// Compiler Build ID: CL-36424714
// Cuda compilation tools, release 13.0, V13.0.88
// Based on NVVM 20.0.0
//

.version 9.0
.target sm_100
.address_size 64

	// .globl	_Z29cosine_similarity_loss_kernelPKfS0_Pfii
.extern .shared .align 16 .b8 sdata[];

.visible .entry _Z29cosine_similarity_loss_kernelPKfS0_Pfii(
	.param .u64 .ptr .align 1 _Z29cosine_similarity_loss_kernelPKfS0_Pfii_param_0,
	.param .u64 .ptr .align 1 _Z29cosine_similarity_loss_kernelPKfS0_Pfii_param_1,
	.param .u64 .ptr .align 1 _Z29cosine_similarity_loss_kernelPKfS0_Pfii_param_2,
	.param .u32 _Z29cosine_similarity_loss_kernelPKfS0_Pfii_param_3,
	.param .u32 _Z29cosine_similarity_loss_kernelPKfS0_Pfii_param_4
)
{
	.reg .pred 	%p<14>;
	.reg .b32 	%r<29>;
	.reg .b32 	%f<40>;
	.reg .b64 	%rd<15>;

	ld.param.u64 	%rd4, [_Z29cosine_similarity_loss_kernelPKfS0_Pfii_param_0];
	ld.param.u64 	%rd5, [_Z29cosine_similarity_loss_kernelPKfS0_Pfii_param_1];
	ld.param.u64 	%rd6, [_Z29cosine_similarity_loss_kernelPKfS0_Pfii_param_2];
	ld.param.u32 	%r15, [_Z29cosine_similarity_loss_kernelPKfS0_Pfii_param_3];
	ld.param.u32 	%r14, [_Z29cosine_similarity_loss_kernelPKfS0_Pfii_param_4];
	mov.u32 	%r1, %ctaid.x;
	setp.ge.s32 	%p1, %r1, %r15;
	@%p1 bra 	$L__BB0_20;
	mov.u32 	%r2, %tid.x;
	setp.ge.s32 	%p2, %r2, %r14;
	mov.f32 	%f37, 0f00000000;
	mov.f32 	%f38, %f37;
	mov.f32 	%f39, %f37;
	@%p2 bra 	$L__BB0_4;
	mov.u32 	%r3, %ntid.x;
	cvta.to.global.u64 	%rd1, %rd4;
	cvta.to.global.u64 	%rd2, %rd5;
	mul.lo.s32 	%r16, %r14, %r1;
	cvt.s64.s32 	%rd3, %r16;
	mov.f32 	%f39, 0f00000000;
	mov.u32 	%r25, %r2;
	mov.f32 	%f38, %f39;
	mov.f32 	%f37, %f39;
$L__BB0_3:
	cvt.s64.s32 	%rd7, %r25;
	add.s64 	%rd8, %rd7, %rd3;
	shl.b64 	%rd9, %rd8, 2;
	add.s64 	%rd10, %rd1, %rd9;
	ld.global.nc.f32 	%f14, [%rd10];
	add.s64 	%rd11, %rd2, %rd9;
	ld.global.nc.f32 	%f15, [%rd11];
	fma.rn.f32 	%f37, %f14, %f15, %f37;
	fma.rn.f32 	%f38, %f14, %f14, %f38;
	fma.rn.f32 	%f39, %f15, %f15, %f39;
	add.s32 	%r25, %r25, %r3;
	setp.lt.s32 	%p3, %r25, %r14;
	@%p3 bra 	$L__BB0_3;
$L__BB0_4:
	shl.b32 	%r17, %r2, 2;
	mov.u32 	%r18, sdata;
	add.s32 	%r6, %r18, %r17;
	st.shared.f32 	[%r6], %f37;
	bar.sync 	0;
	mov.u32 	%r28, %ntid.x;
	setp.lt.u32 	%p4, %r28, 2;
	@%p4 bra 	$L__BB0_9;
	mov.u32 	%r26, %r28;
$L__BB0_6:
	shr.u32 	%r9, %r26, 1;
	setp.ge.u32 	%p5, %r2, %r9;
	@%p5 bra 	$L__BB0_8;
	shl.b32 	%r19, %r9, 2;
	add.s32 	%r20, %r6, %r19;
	ld.shared.f32 	%f16, [%r20];
	ld.shared.f32 	%f17, [%r6];
	add.f32 	%f18, %f16, %f17;
	st.shared.f32 	[%r6], %f18;
$L__BB0_8:
	bar.sync 	0;
	setp.gt.u32 	%p6, %r26, 3;
	mov.u32 	%r26, %r9;
	@%p6 bra 	$L__BB0_6;
$L__BB0_9:
	setp.lt.u32 	%p7, %r28, 2;
	ld.shared.f32 	%f10, [sdata];
	st.shared.f32 	[%r6], %f38;
	bar.sync 	0;
	@%p7 bra 	$L__BB0_14;
	mov.u32 	%r27, %r28;
$L__BB0_11:
	shr.u32 	%r11, %r27, 1;
	setp.ge.u32 	%p8, %r2, %r11;
	@%p8 bra 	$L__BB0_13;
	shl.b32 	%r21, %r11, 2;
	add.s32 	%r22, %r6, %r21;
	ld.shared.f32 	%f19, [%r22];
	ld.shared.f32 	%f20, [%r6];
	add.f32 	%f21, %f19, %f20;
	st.shared.f32 	[%r6], %f21;
$L__BB0_13:
	bar.sync 	0;
	setp.gt.u32 	%p9, %r27, 3;
	mov.u32 	%r27, %r11;
	@%p9 bra 	$L__BB0_11;
$L__BB0_14:
	setp.lt.u32 	%p10, %r28, 2;
	ld.shared.f32 	%f22, [sdata];
	add.f32 	%f11, %f22, 0f322BCC77;
	st.shared.f32 	[%r6], %f39;
	bar.sync 	0;
	@%p10 bra 	$L__BB0_18;
$L__BB0_15:
	shr.u32 	%r13, %r28, 1;
	setp.ge.u32 	%p11, %r2, %r13;
	@%p11 bra 	$L__BB0_17;
	shl.b32 	%r23, %r13, 2;
	add.s32 	%r24, %r6, %r23;
	ld.shared.f32 	%f23, [%r24];
	ld.shared.f32 	%f24, [%r6];
	add.f32 	%f25, %f23, %f24;
	st.shared.f32 	[%r6], %f25;
$L__BB0_17:
	bar.sync 	0;
	setp.gt.u32 	%p12, %r28, 3;
	mov.u32 	%r28, %r13;
	@%p12 bra 	$L__BB0_15;
$L__BB0_18:
	setp.ne.s32 	%p13, %r2, 0;
	@%p13 bra 	$L__BB0_20;
	ld.shared.f32 	%f26, [sdata];
	add.f32 	%f27, %f26, 0f322BCC77;
	sqrt.rn.f32 	%f28, %f27;
	sqrt.rn.f32 	%f29, %f11;
	fma.rn.f32 	%f30, %f29, %f28, 0f322BCC77;
	div.rn.f32 	%f31, %f10, %f30;
	mov.f32 	%f32, 0f3F800000;
	sub.f32 	%f33, %f32, %f31;
	cvta.to.global.u64 	%rd12, %rd6;
	mul.wide.u32 	%rd13, %r1, 4;
	add.s64 	%rd14, %rd12, %rd13;
	st.global.f32 	[%rd14], %f33;
$L__BB0_20:
	ret;

}


// ===== COMPILED SASS (sm_100) =====

	.target	sm_100

	.elftype	@"ET_EXEC"


//--------------------- .note.nv.tkinfo           --------------------------
	.section	.note.nv.tkinfo,"",@"SHT_NOTE"
	.sectionflags	@"SHF_NOTE_NV_TKINFO"
	.tkinfo
        /*0018*/ 	.word	0x00000002
        /*0030*/ 	.string	""
        /*0030*/ 	.string	"ptxas"
        /*0030*/ 	.string	"Cuda compilation tools, release 13.0, V13.0.88"
        /*0030*/ 	.string	"Build cuda_13.0.r13.0/compiler.36424714_0"
        /*0030*/ 	.string	"-arch sm_100 -m 64 "



//--------------------- .note.nv.cuinfo           --------------------------
	.section	.note.nv.cuinfo,"",@"SHT_NOTE"
	.sectionflags	@"SHF_NOTE_NV_CUINFO"
        /*0018*/ 	.short	0x0002
        /*001a*/ 	.short	0x0064
        /*001c*/ 	.short	0x0082
	.zero		2


//--------------------- .nv.info                  --------------------------
	.section	.nv.info,"",@"SHT_CUDA_INFO"
	.align	4


	//----- nvinfo : EIATTR_REGCOUNT
	.align		4
        /*0000*/ 	.byte	0x04, 0x2f
        /*0002*/ 	.short	(.L_1 - .L_0)
	.align		4
.L_0:
        /*0004*/ 	.word	index@(_Z29cosine_similarity_loss_kernelPKfS0_Pfii)
        /*0008*/ 	.word	0x0000000f


	//----- nvinfo : EIATTR_FRAME_SIZE
	.align		4
.L_1:
        /*000c*/ 	.byte	0x04, 0x11
        /*000e*/ 	.short	(.L_3 - .L_2)
	.align		4
.L_2:
        /*0010*/ 	.word	index@($__internal_1_$__cuda_sm3x_div_rn_noftz_f32_slowpath)
        /*0014*/ 	.word	0x00000000


	//----- nvinfo : EIATTR_FRAME_SIZE
	.align		4
.L_3:
        /*0018*/ 	.byte	0x04, 0x11
        /*001a*/ 	.short	(.L_5 - .L_4)
	.align		4
.L_4:
        /*001c*/ 	.word	index@($__internal_0_$__cuda_sm20_sqrt_rn_f32_slowpath)
        /*0020*/ 	.word	0x00000000


	//----- nvinfo : EIATTR_FRAME_SIZE
	.align		4
.L_5:
        /*0024*/ 	.byte	0x04, 0x11
        /*0026*/ 	.short	(.L_7 - .L_6)
	.align		4
.L_6:
        /*0028*/ 	.word	index@(_Z29cosine_similarity_loss_kernelPKfS0_Pfii)
        /*002c*/ 	.word	0x00000000


	//----- nvinfo : EIATTR_MIN_STACK_SIZE
	.align		4
.L_7:
        /*0030*/ 	.byte	0x04, 0x12
        /*0032*/ 	.short	(.L_9 - .L_8)
	.align		4
.L_8:
        /*0034*/ 	.word	index@(_Z29cosine_similarity_loss_kernelPKfS0_Pfii)
        /*0038*/ 	.word	0x00000000
.L_9:


//--------------------- .nv.compat                --------------------------
	.section	.nv.compat,"",@"SHT_CUDA_COMPAT_INFO"
	.align	4
        /*0000*/ 	.byte	0x02, 0x09, 0x00, 0x00, 0x02, 0x02, 0x01, 0x00, 0x02, 0x05, 0x05, 0x00, 0x03, 0x07, 0x01, 0x01
        /*0010*/ 	.byte	0x02, 0x03, 0x00, 0x00, 0x02, 0x06, 0x01, 0x00, 0x04, 0x0b, 0x08, 0x00, 0x01, 0x00, 0x00, 0x00
        /*0020*/ 	.byte	0x00, 0x00, 0x00, 0x00


//--------------------- .nv.info._Z29cosine_similarity_loss_kernelPKfS0_Pfii --------------------------
	.section	.nv.info._Z29cosine_similarity_loss_kernelPKfS0_Pfii,"",@"SHT_CUDA_INFO"
	.sectionflags	@""
	.align	4


	//----- nvinfo : EIATTR_CUDA_API_VERSION
	.align		4
        /*0000*/ 	.byte	0x04, 0x37
        /*0002*/ 	.short	(.L_11 - .L_10)
.L_10:
        /*0004*/ 	.word	0x00000082


	//----- nvinfo : EIATTR_KPARAM_INFO
	.align		4
.L_11:
        /*0008*/ 	.byte	0x04, 0x17
        /*000a*/ 	.short	(.L_13 - .L_12)
.L_12:
        /*000c*/ 	.word	0x00000000
        /*0010*/ 	.short	0x0004
        /*0012*/ 	.short	0x001c
        /*0014*/ 	.byte	0x00, 0xf0, 0x11, 0x00


	//----- nvinfo : EIATTR_KPARAM_INFO
	.align		4
.L_13:
        /*0018*/ 	.byte	0x04, 0x17
        /*001a*/ 	.short	(.L_15 - .L_14)
.L_14:
        /*001c*/ 	.word	0x00000000
        /*0020*/ 	.short	0x0003
        /*0022*/ 	.short	0x0018
        /*0024*/ 	.byte	0x00, 0xf0, 0x11, 0x00


	//----- nvinfo : EIATTR_KPARAM_INFO
	.align		4
.L_15:
        /*0028*/ 	.byte	0x04, 0x17
        /*002a*/ 	.short	(.L_17 - .L_16)
.L_16:
        /*002c*/ 	.word	0x00000000
        /*0030*/ 	.short	0x0002
        /*0032*/ 	.short	0x0010
        /*0034*/ 	.byte	0x00, 0xf5, 0x21, 0x00


	//----- nvinfo : EIATTR_KPARAM_INFO
	.align		4
.L_17:
        /*0038*/ 	.byte	0x04, 0x17
        /*003a*/ 	.short	(.L_19 - .L_18)
.L_18:
        /*003c*/ 	.word	0x00000000
        /*0040*/ 	.short	0x0001
        /*0042*/ 	.short	0x0008
        /*0044*/ 	.byte	0x00, 0xf5, 0x21, 0x00


	//----- nvinfo : EIATTR_KPARAM_INFO
	.align		4
.L_19:
        /*0048*/ 	.byte	0x04, 0x17
        /*004a*/ 	.short	(.L_21 - .L_20)
.L_20:
        /*004c*/ 	.word	0x00000000
        /*0050*/ 	.short	0x0000
        /*0052*/ 	.short	0x0000
        /*0054*/ 	.byte	0x00, 0xf5, 0x21, 0x00


	//----- nvinfo : EIATTR_SPARSE_MMA_MASK
	.align		4
.L_21:
        /*0058*/ 	.byte	0x03, 0x50
        /*005a*/ 	.short	0x0000


	//----- nvinfo : EIATTR_MAXREG_COUNT
	.align		4
        /*005c*/ 	.byte	0x03, 0x1b
        /*005e*/ 	.short	0x00ff


	//----- nvinfo : EIATTR_NUM_BARRIERS
	.align		4
        /*0060*/ 	.byte	0x02, 0x4c
        /*0062*/ 	.byte	0x01
	.zero		1


	//----- nvinfo : EIATTR_MERCURY_ISA_VERSION
	.align		4
        /*0064*/ 	.byte	0x03, 0x5f
        /*0066*/ 	.short	0x0101


	//----- nvinfo : EIATTR_VRC_CTA_INIT_COUNT
	.align		4
        /*0068*/ 	.byte	0x02, 0x4a
	.zero		1
	.zero		1


	//----- nvinfo : EIATTR_EXIT_INSTR_OFFSETS
	.align		4
        /*006c*/ 	.byte	0x04, 0x1c
        /*006e*/ 	.short	(.L_23 - .L_22)


	//   ....[0]....
.L_22:
        /*0070*/ 	.word	0x00000040


	//   ....[1]....
        /*0074*/ 	.word	0x00000650


	//   ....[2]....
        /*0078*/ 	.word	0x00000950


	//----- nvinfo : EIATTR_CRS_STACK_SIZE
	.align		4
.L_23:
        /*007c*/ 	.byte	0x04, 0x1e
        /*007e*/ 	.short	(.L_25 - .L_24)
.L_24:
        /*0080*/ 	.word	0x00000000


	//----- nvinfo : EIATTR_CBANK_PARAM_SIZE
	.align		4
.L_25:
        /*0084*/ 	.byte	0x03, 0x19
        /*0086*/ 	.short	0x0020


	//----- nvinfo : EIATTR_PARAM_CBANK
	.align		4
        /*0088*/ 	.byte	0x04, 0x0a
        /*008a*/ 	.short	(.L_27 - .L_26)
	.align		4
.L_26:
        /*008c*/ 	.word	index@(.nv.constant0._Z29cosine_similarity_loss_kernelPKfS0_Pfii)
        /*0090*/ 	.short	0x0380
        /*0092*/ 	.short	0x0020


	//----- nvinfo : EIATTR_SW_WAR
	.align		4
.L_27:
        /*0094*/ 	.byte	0x04, 0x36
        /*0096*/ 	.short	(.L_29 - .L_28)
.L_28:
        /*0098*/ 	.word	0x00000008
.L_29:


//--------------------- .nv.callgraph             --------------------------
	.section	.nv.callgraph,"",@"SHT_CUDA_CALLGRAPH"
	.align	4
	.sectionentsize	8
	.align		4
        /*0000*/ 	.word	0x00000000
	.align		4
        /*0004*/ 	.word	0xffffffff
	.align		4
        /*0008*/ 	.word	0x00000000
	.align		4
        /*000c*/ 	.word	0xfffffffe
	.align		4
        /*0010*/ 	.word	0x00000000
	.align		4
        /*0014*/ 	.word	0xfffffffd
	.align		4
        /*0018*/ 	.word	0x00000000
	.align		4
        /*001c*/ 	.word	0xfffffffc


//--------------------- .text._Z29cosine_similarity_loss_kernelPKfS0_Pfii --------------------------
	.section	.text._Z29cosine_similarity_loss_kernelPKfS0_Pfii,"ax",@progbits
	.align	128
        .global         _Z29cosine_similarity_loss_kernelPKfS0_Pfii
        .type           _Z29cosine_similarity_loss_kernelPKfS0_Pfii,@function
        .size           _Z29cosine_similarity_loss_kernelPKfS0_Pfii,(.L_x_25 - _Z29cosine_similarity_loss_kernelPKfS0_Pfii)
        .other          _Z29cosine_similarity_loss_kernelPKfS0_Pfii,@"STO_CUDA_ENTRY STV_DEFAULT"
_Z29cosine_similarity_loss_kernelPKfS0_Pfii:
.text._Z29cosine_similarity_loss_kernelPKfS0_Pfii:
[----:B------:R-:W-:Y:S01]  /*0000*/  LDC R1, c[0x0][0x37c] ;  /* 0x0000df00ff017b82 */ /* 0x000fe20000000800 */
[----:B------:R-:W0:Y:S01]  /*0010*/  S2R R4, SR_CTAID.X ;  /* 0x0000000000047919 */ /* 0x000e220000002500 */
[----:B------:R-:W0:Y:S02]  /*0020*/  LDCU UR4, c[0x0][0x398] ;  /* 0x00007300ff0477ac */ /* 0x000e240008000800 */
[----:B0-----:R-:W-:-:S13]  /*0030*/  ISETP.GE.AND P0, PT, R4, UR4, PT ;  /* 0x0000000404007c0c */ /* 0x001fda000bf06270 */
[----:B------:R-:W-:Y:S05]  /*0040*/  @P0 EXIT ;  /* 0x000000000000094d */ /* 0x000fea0003800000 */
[----:B------:R-:W0:Y:S01]  /*0050*/  S2R R2, SR_TID.X ;  /* 0x0000000000027919 */ /* 0x000e220000002100 */
[----:B------:R-:W0:Y:S01]  /*0060*/  LDCU UR4, c[0x0][0x39c] ;  /* 0x00007380ff0477ac */ /* 0x000e220008000800 */
[----:B------:R-:W-:Y:S01]  /*0070*/  BSSY.RECONVERGENT B0, `(.L_x_0) ;  /* 0x000001f000007945 */ /* 0x000fe20003800200 */
[----:B------:R-:W-:Y:S01]  /*0080*/  IMAD.MOV.U32 R0, RZ, RZ, RZ ;  /* 0x000000ffff007224 */ /* 0x000fe200078e00ff */
[----:B------:R-:W1:Y:S01]  /*0090*/  LDCU.64 UR8, c[0x0][0x358] ;  /* 0x00006b00ff0877ac */ /* 0x000e620008000a00 */
[----:B------:R-:W-:Y:S02]  /*00a0*/  IMAD.MOV.U32 R5, RZ, RZ, RZ ;  /* 0x000000ffff057224 */ /* 0x000fe400078e00ff */
[----:B------:R-:W-:Y:S01]  /*00b0*/  IMAD.MOV.U32 R3, RZ, RZ, RZ ;  /* 0x000000ffff037224 */ /* 0x000fe200078e00ff */
[----:B------:R-:W2:Y:S01]  /*00c0*/  LDCU.128 UR12, c[0x0][0x380] ;  /* 0x00007000ff0c77ac */ /* 0x000ea20008000c00 */
[----:B0-----:R-:W-:-:S13]  /*00d0*/  ISETP.GE.AND P0, PT, R2, UR4, PT ;  /* 0x0000000402007c0c */ /* 0x001fda000bf06270 */
[----:B-12---:R-:W-:Y:S05]  /*00e0*/  @P0 BRA `(.L_x_1) ;  /* 0x00000000005c0947 */ /* 0x006fea0003800000 */
[----:B------:R-:W0:Y:S01]  /*00f0*/  LDC R12, c[0x0][0x360] ;  /* 0x0000d800ff0c7b82 */ /* 0x000e220000000800 */
[----:B------:R-:W-:Y:S02]  /*0100*/  HFMA2 R5, -RZ, RZ, 0, 0 ;  /* 0x00000000ff057431 */ /* 0x000fe400000001ff */
[----:B------:R-:W-:Y:S02]  /*0110*/  IMAD R10, R4, UR4, RZ ;  /* 0x00000004040a7c24 */ /* 0x000fe4000f8e02ff */
[----:B------:R-:W-:Y:S02]  /*0120*/  IMAD.MOV.U32 R3, RZ, RZ, RZ ;  /* 0x000000ffff037224 */ /* 0x000fe400078e00ff */
[----:B------:R-:W-:Y:S02]  /*0130*/  IMAD.MOV.U32 R11, RZ, RZ, R2 ;  /* 0x000000ffff0b7224 */ /* 0x000fe400078e0002 */
[----:B------:R-:W-:-:S07]  /*0140*/  IMAD.MOV.U32 R0, RZ, RZ, RZ ;  /* 0x000000ffff007224 */ /* 0x000fce00078e00ff */
.L_x_2:
[----:B------:R-:W-:Y:S02]  /*0150*/  IADD3 R9, P0, PT, R10, R11, RZ ;  /* 0x0000000b0a097210 */ /* 0x000fe40007f1e0ff */
[----:B------:R-:W-:-:S03]  /*0160*/  SHF.R.S32.HI R7, RZ, 0x1f, R11 ;  /* 0x0000001fff077819 */ /* 0x000fc6000001140b */
[----:B------:R-:W-:Y:S01]  /*0170*/  IMAD.SHL.U32 R8, R9, 0x4, RZ ;  /* 0x0000000409087824 */ /* 0x000fe200078e00ff */
[----:B------:R-:W-:-:S04]  /*0180*/  LEA.HI.X.SX32 R6, R10, R7, 0x1, P0 ;  /* 0x000000070a067211 */ /* 0x000fc800000f0eff */
[----:B------:R-:W-:Y:S02]  /*0190*/  SHF.L.U64.HI R9, R9, 0x2, R6 ;  /* 0x0000000209097819 */ /* 0x000fe40000010206 */
[C---:B------:R-:W-:Y:S02]  /*01a0*/  IADD3 R6, P0, PT, R8.reuse, UR12, RZ ;  /* 0x0000000c08067c10 */ /* 0x040fe4000ff1e0ff */
[----:B------:R-:W-:Y:S02]  /*01b0*/  IADD3 R8, P1, PT, R8, UR14, RZ ;  /* 0x0000000e08087c10 */ /* 0x000fe4000ff3e0ff */
[C---:B------:R-:W-:Y:S02]  /*01c0*/  IADD3.X R7, PT, PT, R9.reuse, UR13, RZ, P0, !PT ;  /* 0x0000000d09077c10 */ /* 0x040fe400087fe4ff */
[----:B------:R-:W-:-:S03]  /*01d0*/  IADD3.X R9, PT, PT, R9, UR15, RZ, P1, !PT ;  /* 0x0000000f09097c10 */ /* 0x000fc60008ffe4ff */
[----:B------:R-:W2:Y:S04]  /*01e0*/  LDG.E.CONSTANT R6, desc[UR8][R6.64] ;  /* 0x0000000806067981 */ /* 0x000ea8000c1e9900 */
[----:B------:R-:W3:Y:S01]  /*01f0*/  LDG.E.CONSTANT R9, desc[UR8][R8.64] ;  /* 0x0000000808097981 */ /* 0x000ee2000c1e9900 */
[----:B0-----:R-:W-:-:S05]  /*0200*/  IMAD.IADD R11, R12, 0x1, R11 ;  /* 0x000000010c0b7824 */ /* 0x001fca00078e020b */
[----:B------:R-:W-:Y:S01]  /*0210*/  ISETP.GE.AND P0, PT, R11, UR4, PT ;  /* 0x000000040b007c0c */ /* 0x000fe2000bf06270 */
[C---:B--2---:R-:W-:Y:S01]  /*0220*/  FFMA R5, R6.reuse, R6, R5 ;  /* 0x0000000606057223 */ /* 0x044fe20000000005 */
[-C--:B---3--:R-:W-:Y:S01]  /*0230*/  FFMA R0, R6, R9.reuse, R0 ;  /* 0x0000000906007223 */ /* 0x088fe20000000000 */
[----:B------:R-:W-:-:S10]  /*0240*/  FFMA R3, R9, R9, R3 ;  /* 0x0000000909037223 */ /* 0x000fd40000000003 */
[----:B------:R-:W-:Y:S05]  /*0250*/  @!P0 BRA `(.L_x_2) ;  /* 0xfffffffc00bc8947 */ /* 0x000fea000383ffff */
.L_x_1:
[----:B------:R-:W-:Y:S05]  /*0260*/  BSYNC.RECONVERGENT B0 ;  /* 0x0000000000007941 */ /* 0x000fea0003800200 */
.L_x_0:
[----:B------:R-:W0:Y:S01]  /*0270*/  S2UR UR5, SR_CgaCtaId ;  /* 0x00000000000579c3 */ /* 0x000e220000008800 */
[----:B------:R-:W-:Y:S01]  /*0280*/  UMOV UR4, 0x400 ;  /* 0x0000040000047882 */ /* 0x000fe20000000000 */
[----:B------:R-:W1:Y:S02]  /*0290*/  LDCU UR6, c[0x0][0x360] ;  /* 0x00006c00ff0677ac */ /* 0x000e640008000800 */
[----:B-1----:R-:W-:Y:S02]  /*02a0*/  UISETP.GE.U32.AND UP0, UPT, UR6, 0x2, UPT ;  /* 0x000000020600788c */ /* 0x002fe4000bf06070 */
[----:B------:R-:W-:Y:S01]  /*02b0*/  IMAD.U32 R7, RZ, RZ, UR6 ;  /* 0x00000006ff077e24 */ /* 0x000fe2000f8e00ff */
[----:B0-----:R-:W-:-:S06]  /*02c0*/  ULEA UR4, UR5, UR4, 0x18 ;  /* 0x0000000405047291 */ /* 0x001fcc000f8ec0ff */
[----:B------:R-:W-:-:S05]  /*02d0*/  LEA R6, R2, UR4, 0x2 ;  /* 0x0000000402067c11 */ /* 0x000fca000f8e10ff */
[----:B------:R0:W-:Y:S01]  /*02e0*/  STS [R6], R0 ;  /* 0x0000000006007388 */ /* 0x0001e20000000800 */
[----:B------:R-:W-:Y:S06]  /*02f0*/  BAR.SYNC.DEFER_BLOCKING 0x0 ;  /* 0x0000000000007b1d */ /* 0x000fec0000010000 */
[----:B------:R-:W-:Y:S05]  /*0300*/  BRA.U !UP0, `(.L_x_3) ;  /* 0x0000000108307547 */ /* 0x000fea000b800000 */
[----:B0-----:R-:W-:-:S07]  /*0310*/  MOV R0, R7 ;  /* 0x0000000700007202 */ /* 0x001fce0000000f00 */
.L_x_4:
[----:B------:R-:W-:-:S04]  /*0320*/  SHF.R.U32.HI R11, RZ, 0x1, R0 ;  /* 0x00000001ff0b7819 */ /* 0x000fc80000011600 */
[----:B------:R-:W-:-:S13]  /*0330*/  ISETP.GE.U32.AND P0, PT, R2, R11, PT ;  /* 0x0000000b0200720c */ /* 0x000fda0003f06070 */
[----:B------:R-:W-:Y:S01]  /*0340*/  @!P0 IMAD R8, R11, 0x4, R6 ;  /* 0x000000040b088824 */ /* 0x000fe200078e0206 */
[----:B------:R-:W-:Y:S05]  /*0350*/  @!P0 LDS R9, [R6] ;  /* 0x0000000006098984 */ /* 0x000fea0000000800 */
[----:B------:R-:W0:Y:S02]  /*0360*/  @!P0 LDS R8, [R8] ;  /* 0x0000000008088984 */ /* 0x000e240000000800 */
[----:B0-----:R-:W-:-:S05]  /*0370*/  @!P0 FADD R9, R8, R9 ;  /* 0x0000000908098221 */ /* 0x001fca0000000000 */
[----:B------:R1:W-:Y:S01]  /*0380*/  @!P0 STS [R6], R9 ;  /* 0x0000000906008388 */ /* 0x0003e20000000800 */
[----:B------:R-:W-:Y:S01]  /*0390*/  BAR.SYNC.DEFER_BLOCKING 0x0 ;  /* 0x0000000000007b1d */ /* 0x000fe20000010000 */
[----:B------:R-:W-:Y:S01]  /*03a0*/  ISETP.GT.U32.AND P0, PT, R0, 0x3, PT ;  /* 0x000000030000780c */ /* 0x000fe20003f04070 */
[----:B------:R-:W-:-:S12]  /*03b0*/  IMAD.MOV.U32 R0, RZ, RZ, R11 ;  /* 0x000000ffff007224 */ /* 0x000fd800078e000b */
[----:B-1----:R-:W-:Y:S05]  /*03c0*/  @P0 BRA `(.L_x_4) ;  /* 0xfffffffc00d40947 */ /* 0x002fea000383ffff */
.L_x_3:
[----:B------:R-:W1:Y:S01]  /*03d0*/  S2UR UR5, SR_CgaCtaId ;  /* 0x00000000000579c3 */ /* 0x000e620000008800 */
[----:B------:R-:W-:Y:S01]  /*03e0*/  UMOV UR4, 0x400 ;  /* 0x0000040000047882 */ /* 0x000fe20000000000 */
[----:B------:R-:W-:Y:S01]  /*03f0*/  ISETP.GE.U32.AND P0, PT, R7, 0x2, PT ;  /* 0x000000020700780c */ /* 0x000fe20003f06070 */
[----:B-1----:R-:W-:-:S09]  /*0400*/  ULEA UR4, UR5, UR4, 0x18 ;  /* 0x0000000405047291 */ /* 0x002fd2000f8ec0ff */
[----:B0-----:R-:W0:Y:S04]  /*0410*/  LDS R0, [UR4] ;  /* 0x00000004ff007984 */ /* 0x001e280008000800 */
[----:B------:R1:W-:Y:S01]  /*0420*/  STS [R6], R5 ;  /* 0x0000000506007388 */ /* 0x0003e20000000800 */
[----:B------:R-:W-:Y:S06]  /*0430*/  BAR.SYNC.DEFER_BLOCKING 0x0 ;  /* 0x0000000000007b1d */ /* 0x000fec0000010000 */
[----:B------:R-:W-:Y:S05]  /*0440*/  @!P0 BRA `(.L_x_5) ;  /* 0x0000000000308947 */ /* 0x000fea0003800000 */
[----:B-1----:R-:W-:-:S07]  /*0450*/  IMAD.MOV.U32 R5, RZ, RZ, R7 ;  /* 0x000000ffff057224 */ /* 0x002fce00078e0007 */
.L_x_6:
[----:B------:R-:W-:-:S04]  /*0460*/  SHF.R.U32.HI R11, RZ, 0x1, R5 ;  /* 0x00000001ff0b7819 */ /* 0x000fc80000011605 */
[----:B------:R-:W-:-:S13]  /*0470*/  ISETP.GE.U32.AND P0, PT, R2, R11, PT ;  /* 0x0000000b0200720c */ /* 0x000fda0003f06070 */
[----:B------:R-:W-:Y:S01]  /*0480*/  @!P0 IMAD R8, R11, 0x4, R6 ;  /* 0x000000040b088824 */ /* 0x000fe200078e0206 */
[----:B------:R-:W-:Y:S05]  /*0490*/  @!P0 LDS R9, [R6] ;  /* 0x0000000006098984 */ /* 0x000fea0000000800 */
[----:B------:R-:W1:Y:S02]  /*04a0*/  @!P0 LDS R8, [R8] ;  /* 0x0000000008088984 */ /* 0x000e640000000800 */
[----:B-1----:R-:W-:-:S05]  /*04b0*/  @!P0 FADD R9, R8, R9 ;  /* 0x0000000908098221 */ /* 0x002fca0000000000 */
[----:B------:R2:W-:Y:S01]  /*04c0*/  @!P0 STS [R6], R9 ;  /* 0x0000000906008388 */ /* 0x0005e20000000800 */
[----:B------:R-:W-:Y:S01]  /*04d0*/  BAR.SYNC.DEFER_BLOCKING 0x0 ;  /* 0x0000000000007b1d */ /* 0x000fe20000010000 */
[----:B------:R-:W-:Y:S02]  /*04e0*/  ISETP.GT.U32.AND P0, PT, R5, 0x3, PT ;  /* 0x000000030500780c */ /* 0x000fe40003f04070 */
[----:B------:R-:W-:-:S11]  /*04f0*/  MOV R5, R11 ;  /* 0x0000000b00057202 */ /* 0x000fd60000000f00 */
[----:B--2---:R-:W-:Y:S05]  /*0500*/  @P0 BRA `(.L_x_6) ;  /* 0xfffffffc00d40947 */ /* 0x004fea000383ffff */
.L_x_5:
[----:B------:R-:W2:Y:S01]  /*0510*/  S2UR UR5, SR_CgaCtaId ;  /* 0x00000000000579c3 */ /* 0x000ea20000008800 */
[----:B------:R-:W-:Y:S01]  /*0520*/  UMOV UR4, 0x400 ;  /* 0x0000040000047882 */ /* 0x000fe20000000000 */
[----:B------:R-:W-:Y:S02]  /*0530*/  ISETP.GE.U32.AND P1, PT, R7, 0x2, PT ;  /* 0x000000020700780c */ /* 0x000fe40003f26070 */
[----:B------:R-:W-:Y:S01]  /*0540*/  ISETP.NE.AND P0, PT, R2, RZ, PT ;  /* 0x000000ff0200720c */ /* 0x000fe20003f05270 */
[----:B--2---:R-:W-:-:S09]  /*0550*/  ULEA UR4, UR5, UR4, 0x18 ;  /* 0x0000000405047291 */ /* 0x004fd2000f8ec0ff */
[----:B-1----:R-:W1:Y:S04]  /*0560*/  LDS R5, [UR4] ;  /* 0x00000004ff057984 */ /* 0x002e680008000800 */
[----:B------:R2:W-:Y:S01]  /*0570*/  STS [R6], R3 ;  /* 0x0000000306007388 */ /* 0x0005e20000000800 */
[----:B------:R-:W-:Y:S06]  /*0580*/  BAR.SYNC.DEFER_BLOCKING 0x0 ;  /* 0x0000000000007b1d */ /* 0x000fec0000010000 */
[----:B------:R-:W-:Y:S05]  /*0590*/  @!P1 BRA `(.L_x_7) ;  /* 0x00000000002c9947 */ /* 0x000fea0003800000 */
.L_x_8:
[----:B------:R-:W-:-:S04]  /*05a0*/  SHF.R.U32.HI R11, RZ, 0x1, R7 ;  /* 0x00000001ff0b7819 */ /* 0x000fc80000011607 */
[----:B------:R-:W-:-:S13]  /*05b0*/  ISETP.GE.U32.AND P1, PT, R2, R11, PT ;  /* 0x0000000b0200720c */ /* 0x000fda0003f26070 */
[----:B--2---:R-:W-:Y:S01]  /*05c0*/  @!P1 IMAD R3, R11, 0x4, R6 ;  /* 0x000000040b039824 */ /* 0x004fe200078e0206 */
[----:B------:R-:W-:Y:S05]  /*05d0*/  @!P1 LDS R8, [R6] ;  /* 0x0000000006089984 */ /* 0x000fea0000000800 */
[----:B------:R-:W2:Y:S02]  /*05e0*/  @!P1 LDS R3, [R3] ;  /* 0x0000000003039984 */ /* 0x000ea40000000800 */
[----:B--2---:R-:W-:-:S05]  /*05f0*/  @!P1 FADD R9, R3, R8 ;  /* 0x0000000803099221 */ /* 0x004fca0000000000 */
[----:B------:R3:W-:Y:S01]  /*0600*/  @!P1 STS [R6], R9 ;  /* 0x0000000906009388 */ /* 0x0007e20000000800 */
[----:B------:R-:W-:Y:S01]  /*0610*/  BAR.SYNC.DEFER_BLOCKING 0x0 ;  /* 0x0000000000007b1d */ /* 0x000fe20000010000 */
[----:B------:R-:W-:Y:S01]  /*0620*/  ISETP.GT.U32.AND P1, PT, R7, 0x3, PT ;  /* 0x000000030700780c */ /* 0x000fe20003f24070 */
[----:B------:R-:W-:-:S12]  /*0630*/  IMAD.MOV.U32 R7, RZ, RZ, R11 ;  /* 0x000000ffff077224 */ /* 0x000fd800078e000b */
[----:B---3--:R-:W-:Y:S05]  /*0640*/  @P1 BRA `(.L_x_8) ;  /* 0xfffffffc00d41947 */ /* 0x008fea000383ffff */
.L_x_7:
[----:B------:R-:W-:Y:S05]  /*0650*/  @P0 EXIT ;  /* 0x000000000000094d */ /* 0x000fea0003800000 */
[----:B------:R-:W3:Y:S01]  /*0660*/  S2UR UR5, SR_CgaCtaId ;  /* 0x00000000000579c3 */ /* 0x000ee20000008800 */
[----:B------:R-:W-:Y:S01]  /*0670*/  UMOV UR4, 0x400 ;  /* 0x0000040000047882 */ /* 0x000fe20000000000 */
[----:B-1----:R-:W-:Y:S01]  /*0680*/  FADD R5, R5, 9.9999999392252902908e-09 ;  /* 0x322bcc7705057421 */ /* 0x002fe20000000000 */
[----:B---3--:R-:W-:-:S09]  /*0690*/  ULEA UR4, UR5, UR4, 0x18 ;  /* 0x0000000405047291 */ /* 0x008fd2000f8ec0ff */
[----:B------:R-:W1:Y:S02]  /*06a0*/  LDS R2, [UR4] ;  /* 0x00000004ff027984 */ /* 0x000e640008000800 */
[----:B-1----:R-:W-:-:S04]  /*06b0*/  FADD R2, R2, 9.9999999392252902908e-09 ;  /* 0x322bcc7702027421 */ /* 0x002fc80000000000 */
[----:B--2---:R-:W-:Y:S01]  /*06c0*/  VIADD R6, R2, 0xf3000000 ;  /* 0xf300000002067836 */ /* 0x004fe20000000000 */
[----:B------:R1:W2:Y:S04]  /*06d0*/  MUFU.RSQ R3, R2 ;  /* 0x0000000200037308 */ /* 0x0002a80000001400 */
[----:B------:R-:W-:-:S13]  /*06e0*/  ISETP.GT.U32.AND P0, PT, R6, 0x727fffff, PT ;  /* 0x727fffff0600780c */ /* 0x000fda0003f04070 */
[----:B-12---:R-:W-:Y:S05]  /*06f0*/  @!P0 BRA `(.L_x_9) ;  /* 0x0000000000108947 */ /* 0x006fea0003800000 */
[----:B------:R-:W-:-:S07]  /*0700*/  MOV R9, 0x720 ;  /* 0x0000072000097802 */ /* 0x000fce0000000f00 */
[----:B0-----:R-:W-:Y:S05]  /*0710*/  CALL.REL.NOINC `($__internal_0_$__cuda_sm20_sqrt_rn_f32_slowpath) ;  /* 0x0000000000907944 */ /* 0x001fea0003c00000 */
[----:B------:R-:W-:Y:S01]  /*0720*/  IMAD.MOV.U32 R6, RZ, RZ, R7 ;  /* 0x000000ffff067224 */ /* 0x000fe200078e0007 */
[----:B------:R-:W-:Y:S06]  /*0730*/  BRA `(.L_x_10) ;  /* 0x0000000000107947 */ /* 0x000fec0003800000 */
.L_x_9:
[----:B------:R-:W-:Y:S01]  /*0740*/  FMUL.FTZ R7, R2, R3 ;  /* 0x0000000302077220 */ /* 0x000fe20000410000 */
[----:B------:R-:W-:-:S03]  /*0750*/  FMUL.FTZ R3, R3, 0.5 ;  /* 0x3f00000003037820 */ /* 0x000fc60000410000 */
[----:B------:R-:W-:-:S04]  /*0760*/  FFMA R2, -R7, R7, R2 ;  /* 0x0000000707027223 */ /* 0x000fc80000000102 */
[----:B------:R-:W-:-:S07]  /*0770*/  FFMA R6, R2, R3, R7 ;  /* 0x0000000302067223 */ /* 0x000fce0000000007 */
.L_x_10:
[----:B------:R-:W-:Y:S01]  /*0780*/  IADD3 R3, PT, PT, R5, -0xd000000, RZ ;  /* 0xf300000005037810 */ /* 0x000fe20007ffe0ff */
[----:B------:R1:W2:Y:S03]  /*0790*/  MUFU.RSQ R2, R5 ;  /* 0x0000000500027308 */ /* 0x0002a60000001400 */
[----:B------:R-:W-:-:S13]  /*07a0*/  ISETP.GT.U32.AND P0, PT, R3, 0x727fffff, PT ;  /* 0x727fffff0300780c */ /* 0x000fda0003f04070 */
[----:B-1----:R-:W-:Y:S05]  /*07b0*/  @!P0 BRA `(.L_x_11) ;  /* 0x0000000000148947 */ /* 0x002fea0003800000 */
[----:B--2---:R-:W-:Y:S01]  /*07c0*/  IMAD.MOV.U32 R2, RZ, RZ, R5 ;  /* 0x000000ffff027224 */ /* 0x004fe200078e0005 */
[----:B------:R-:W-:-:S07]  /*07d0*/  MOV R9, 0x7f0 ;  /* 0x000007f000097802 */ /* 0x000fce0000000f00 */
[----:B0-----:R-:W-:Y:S05]  /*07e0*/  CALL.REL.NOINC `($__internal_0_$__cuda_sm20_sqrt_rn_f32_slowpath) ;  /* 0x00000000005c7944 */ /* 0x001fea0003c00000 */
[----:B------:R-:W-:Y:S01]  /*07f0*/  IMAD.MOV.U32 R3, RZ, RZ, R7 ;  /* 0x000000ffff037224 */ /* 0x000fe200078e0007 */
[----:B------:R-:W-:Y:S06]  /*0800*/  BRA `(.L_x_12) ;  /* 0x0000000000107947 */ /* 0x000fec0003800000 */
.L_x_11:
[----:B--2---:R-:W-:Y:S01]  /*0810*/  FMUL.FTZ R8, R5, R2 ;  /* 0x0000000205087220 */ /* 0x004fe20000410000 */
[----:B------:R-:W-:-:S03]  /*0820*/  FMUL.FTZ R2, R2, 0.5 ;  /* 0x3f00000002027820 */ /* 0x000fc60000410000 */
[----:B------:R-:W-:-:S04]  /*0830*/  FFMA R3, -R8, R8, R5 ;  /* 0x0000000808037223 */ /* 0x000fc80000000105 */
[----:B------:R-:W-:-:S07]  /*0840*/  FFMA R3, R3, R2, R8 ;  /* 0x0000000203037223 */ /* 0x000fce0000000008 */
.L_x_12:
[----:B------:R-:W-:-:S04]  /*0850*/  FFMA R7, R3, R6, 9.9999999392252902908e-09 ;  /* 0x322bcc7703077423 */ /* 0x000fc80000000006 */
[----:B------:R-:W1:Y:S08]  /*0860*/  MUFU.RCP R2, R7 ;  /* 0x0000000700027308 */ /* 0x000e700000001000 */
[----:B0-----:R-:W0:Y:S01]  /*0870*/  FCHK P0, R0, R7 ;  /* 0x0000000700007302 */ /* 0x001e220000000000 */
[----:B-1----:R-:W-:-:S04]  /*0880*/  FFMA R3, -R7, R2, 1 ;  /* 0x3f80000007037423 */ /* 0x002fc80000000102 */
[----:B------:R-:W-:-:S04]  /*0890*/  FFMA R3, R2, R3, R2 ;  /* 0x0000000302037223 */ /* 0x000fc80000000002 */
[----:B------:R-:W-:-:S04]  /*08a0*/  FFMA R2, R0, R3, RZ ;  /* 0x0000000300027223 */ /* 0x000fc800000000ff */
[----:B------:R-:W-:-:S04]  /*08b0*/  FFMA R5, -R7, R2, R0 ;  /* 0x0000000207057223 */ /* 0x000fc80000000100 */
[----:B------:R-:W-:Y:S01]  /*08c0*/  FFMA R5, R3, R5, R2 ;  /* 0x0000000503057223 */ /* 0x000fe20000000002 */
[----:B0-----:R-:W-:Y:S06]  /*08d0*/  @!P0 BRA `(.L_x_13) ;  /* 0x00000000000c8947 */ /* 0x001fec0003800000 */
[----:B------:R-:W-:-:S07]  /*08e0*/  MOV R2, 0x900 ;  /* 0x0000090000027802 */ /* 0x000fce0000000f00 */
[----:B------:R-:W-:Y:S05]  /*08f0*/  CALL.REL.NOINC `($__internal_1_$__cuda_sm3x_div_rn_noftz_f32_slowpath) ;  /* 0x0000000000787944 */ /* 0x000fea0003c00000 */
[----:B------:R-:W-:-:S07]  /*0900*/  IMAD.MOV.U32 R5, RZ, RZ, R0 ;  /* 0x000000ffff057224 */ /* 0x000fce00078e0000 */
.L_x_13:
[----:B------:R-:W0:Y:S01]  /*0910*/  LDC.64 R2, c[0x0][0x390] ;  /* 0x0000e400ff027b82 */ /* 0x000e220000000a00 */
[----:B------:R-:W-:Y:S01]  /*0920*/  FADD R7, -R5, 1 ;  /* 0x3f80000005077421 */ /* 0x000fe20000000100 */
[----:B0-----:R-:W-:-:S05]  /*0930*/  IMAD.WIDE.U32 R4, R4, 0x4, R2 ;  /* 0x0000000404047825 */ /* 0x001fca00078e0002 */
[----:B------:R-:W-:Y:S01]  /*0940*/  STG.E desc[UR8][R4.64], R7 ;  /* 0x0000000704007986 */ /* 0x000fe2000c101908 */
[----:B------:R-:W-:Y:S05]  /*0950*/  EXIT ;  /* 0x000000000000794d */ /* 0x000fea0003800000 */
        .weak           $__internal_0_$__cuda_sm20_sqrt_rn_f32_slowpath
        .type           $__internal_0_$__cuda_sm20_sqrt_rn_f32_slowpath,@function
        .size           $__internal_0_$__cuda_sm20_sqrt_rn_f32_slowpath,($__internal_1_$__cuda_sm3x_div_rn_noftz_f32_slowpath - $__internal_0_$__cuda_sm20_sqrt_rn_f32_slowpath)
$__internal_0_$__cuda_sm20_sqrt_rn_f32_slowpath:
[----:B------:R-:W-:-:S13]  /*0960*/  LOP3.LUT P0, RZ, R2, 0x7fffffff, RZ, 0xc0, !PT ;  /* 0x7fffffff02ff7812 */ /* 0x000fda000780c0ff */
[----:B------:R-:W-:Y:S01]  /*0970*/  @!P0 IMAD.MOV.U32 R3, RZ, RZ, R2 ;  /* 0x000000ffff038224 */ /* 0x000fe200078e0002 */
[----:B------:R-:W-:Y:S06]  /*0980*/  @!P0 BRA `(.L_x_14) ;  /* 0x0000000000448947 */ /* 0x000fec0003800000 */
[----:B------:R-:W-:-:S13]  /*0990*/  FSETP.GEU.FTZ.AND P0, PT, R2, RZ, PT ;  /* 0x000000ff0200720b */ /* 0x000fda0003f1e000 */
[----:B------:R-:W-:Y:S01]  /*09a0*/  @!P0 MOV R3, 0x7fffffff ;  /* 0x7fffffff00038802 */ /* 0x000fe20000000f00 */
[----:B------:R-:W-:Y:S06]  /*09b0*/  @!P0 BRA `(.L_x_14) ;  /* 0x0000000000388947 */ /* 0x000fec0003800000 */
[----:B------:R-:W-:-:S13]  /*09c0*/  FSETP.GTU.FTZ.AND P0, PT, |R2|, +INF , PT ;  /* 0x7f8000000200780b */ /* 0x000fda0003f1c200 */
[----:B------:R-:W-:Y:S01]  /*09d0*/  @P0 FADD.FTZ R3, R2, 1 ;  /* 0x3f80000002030421 */ /* 0x000fe20000010000 */
[----:B------:R-:W-:Y:S06]  /*09e0*/  @P0 BRA `(.L_x_14) ;  /* 0x00000000002c0947 */ /* 0x000fec0003800000 */
[----:B------:R-:W-:-:S13]  /*09f0*/  FSETP.NEU.FTZ.AND P0, PT, |R2|, +INF , PT ;  /* 0x7f8000000200780b */ /* 0x000fda0003f1d200 */
[----:B------:R-:W-:Y:S01]  /*0a00*/  @!P0 IMAD.MOV.U32 R3, RZ, RZ, R2 ;  /* 0x000000ffff038224 */ /* 0x000fe200078e0002 */
[----:B------:R-:W-:Y:S06]  /*0a10*/  @!P0 BRA `(.L_x_14) ;  /* 0x0000000000208947 */ /* 0x000fec0003800000 */
[----:B------:R-:W-:-:S04]  /*0a20*/  FFMA R2, R2, 1.84467440737095516160e+19, RZ ;  /* 0x5f80000002027823 */ /* 0x000fc800000000ff */
[----:B------:R-:W0:Y:S02]  /*0a30*/  MUFU.RSQ R3, R2 ;  /* 0x0000000200037308 */ /* 0x000e240000001400 */
[----:B0-----:R-:W-:Y:S01]  /*0a40*/  FMUL.FTZ R7, R2, R3 ;  /* 0x0000000302077220 */ /* 0x001fe20000410000 */
[----:B------:R-:W-:-:S03]  /*0a50*/  FMUL.FTZ R3, R3, 0.5 ;  /* 0x3f00000003037820 */ /* 0x000fc60000410000 */
[----:B------:R-:W-:-:S04]  /*0a60*/  FADD.FTZ R8, -R7, -RZ ;  /* 0x800000ff07087221 */ /* 0x000fc80000010100 */
[----:B------:R-:W-:-:S04]  /*0a70*/  FFMA R8, R7, R8, R2 ;  /* 0x0000000807087223 */ /* 0x000fc80000000002 */
[----:B------:R-:W-:-:S04]  /*0a80*/  FFMA R3, R8, R3, R7 ;  /* 0x0000000308037223 */ /* 0x000fc80000000007 */
[----:B------:R-:W-:-:S07]  /*0a90*/  FMUL.FTZ R3, R3, 2.3283064365386962891e-10 ;  /* 0x2f80000003037820 */ /* 0x000fce0000410000 */
.L_x_14:
[----:B------:R-:W-:Y:S02]  /*0aa0*/  IMAD.MOV.U32 R7, RZ, RZ, R3 ;  /* 0x000000ffff077224 */ /* 0x000fe400078e0003 */
[----:B------:R-:W-:Y:S02]  /*0ab0*/  IMAD.MOV.U32 R2, RZ, RZ, R9 ;  /* 0x000000ffff027224 */ /* 0x000fe400078e0009 */
[----:B------:R-:W-:-:S04]  /*0ac0*/  IMAD.MOV.U32 R3, RZ, RZ, 0x0 ;  /* 0x00000000ff037424 */ /* 0x000fc800078e00ff */
[----:B------:R-:W-:Y:S05]  /*0ad0*/  RET.REL.NODEC R2 `(_Z29cosine_similarity_loss_kernelPKfS0_Pfii) ;  /* 0xfffffff402487950 */ /* 0x000fea0003c3ffff */
        .weak           $__internal_1_$__cuda_sm3x_div_rn_noftz_f32_slowpath
        .type           $__internal_1_$__cuda_sm3x_div_rn_noftz_f32_slowpath,@function
        .size           $__internal_1_$__cuda_sm3x_div_rn_noftz_f32_slowpath,(.L_x_25 - $__internal_1_$__cuda_sm3x_div_rn_noftz_f32_slowpath)
$__internal_1_$__cuda_sm3x_div_rn_noftz_f32_slowpath:
[----:B------:R-:W-:Y:S01]  /*0ae0*/  SHF.R.U32.HI R5, RZ, 0x17, R7 ;  /* 0x00000017ff057819 */ /* 0x000fe20000011607 */
[--C-:B------:R-:W-:Y:S01]  /*0af0*/  IMAD.MOV.U32 R6, RZ, RZ, R0.reuse ;  /* 0x000000ffff067224 */ /* 0x100fe200078e0000 */
[----:B------:R-:W-:Y:S02]  /*0b00*/  SHF.R.U32.HI R3, RZ, 0x17, R0 ;  /* 0x00000017ff037819 */ /* 0x000fe40000011600 */
[----:B------:R-:W-:Y:S02]  /*0b10*/  LOP3.LUT R12, R5, 0xff, RZ, 0xc0, !PT ;  /* 0x000000ff050c7812 */ /* 0x000fe400078ec0ff */
[----:B------:R-:W-:Y:S02]  /*0b20*/  LOP3.LUT R5, R3, 0xff, RZ, 0xc0, !PT ;  /* 0x000000ff03057812 */ /* 0x000fe400078ec0ff */
[----:B------:R-:W-:-:S03]  /*0b30*/  IADD3 R10, PT, PT, R12, -0x1, RZ ;  /* 0xffffffff0c0a7810 */ /* 0x000fc60007ffe0ff */
[----:B------:R-:W-:Y:S01]  /*0b40*/  VIADD R9, R5, 0xffffffff ;  /* 0xffffffff05097836 */ /* 0x000fe20000000000 */
[----:B------:R-:W-:-:S04]  /*0b50*/  ISETP.GT.U32.AND P0, PT, R10, 0xfd, PT ;  /* 0x000000fd0a00780c */ /* 0x000fc80003f04070 */
[----:B------:R-:W-:-:S13]  /*0b60*/  ISETP.GT.U32.OR P0, PT, R9, 0xfd, P0 ;  /* 0x000000fd0900780c */ /* 0x000fda0000704470 */
[----:B------:R-:W-:Y:S01]  /*0b70*/  @!P0 IMAD.MOV.U32 R8, RZ, RZ, RZ ;  /* 0x000000ffff088224 */ /* 0x000fe200078e00ff */
[----:B------:R-:W-:Y:S06]  /*0b80*/  @!P0 BRA `(.L_x_15) ;  /* 0x0000000000608947 */ /* 0x000fec0003800000 */
[----:B------:R-:W-:Y:S01]  /*0b90*/  FSETP.GTU.FTZ.AND P0, PT, |R0|, +INF , PT ;  /* 0x7f8000000000780b */ /* 0x000fe20003f1c200 */
[----:B------:R-:W-:Y:S01]  /*0ba0*/  IMAD.MOV.U32 R3, RZ, RZ, R7 ;  /* 0x000000ffff037224 */ /* 0x000fe200078e0007 */
[----:B------:R-:W-:-:S04]  /*0bb0*/  FSETP.GTU.FTZ.AND P1, PT, |R7|, +INF , PT ;  /* 0x7f8000000700780b */ /* 0x000fc80003f3c200 */
[----:B------:R-:W-:-:S13]  /*0bc0*/  PLOP3.LUT P0, PT, P0, P1, PT, 0xf8, 0x8f ;  /* 0x00000000008f781c */ /* 0x000fda0000703f70 */
[----:B------:R-:W-:Y:S05]  /*0bd0*/  @P0 BRA `(.L_x_16) ;  /* 0x0000000400440947 */ /* 0x000fea0003800000 */
[----:B------:R-:W-:-:S13]  /*0be0*/  LOP3.LUT P0, RZ, R7, 0x7fffffff, R6, 0xc8, !PT ;  /* 0x7fffffff07ff7812 */ /* 0x000fda000780c806 */
[----:B------:R-:W-:Y:S05]  /*0bf0*/  @!P0 BRA `(.L_x_17) ;  /* 0x0000000400348947 */ /* 0x000fea0003800000 */
[C---:B------:R-:W-:Y:S02]  /*0c00*/  FSETP.NEU.FTZ.AND P2, PT, |R0|.reuse, +INF , PT ;  /* 0x7f8000000000780b */ /* 0x040fe40003f5d200 */
[----:B------:R-:W-:Y:S02]  /*0c10*/  FSETP.NEU.FTZ.AND P1, PT, |R3|, +INF , PT ;  /* 0x7f8000000300780b */ /* 0x000fe40003f3d200 */
[----:B------:R-:W-:-:S11]  /*0c20*/  FSETP.NEU.FTZ.AND P0, PT, |R0|, +INF , PT ;  /* 0x7f8000000000780b */ /* 0x000fd60003f1d200 */
[----:B------:R-:W-:Y:S05]  /*0c30*/  @!P1 BRA !P2, `(.L_x_17) ;  /* 0x0000000400249947 */ /* 0x000fea0005000000 */
[----:B------:R-:W-:-:S04]  /*0c40*/  LOP3.LUT P2, RZ, R6, 0x7fffffff, RZ, 0xc0, !PT ;  /* 0x7fffffff06ff7812 */ /* 0x000fc8000784c0ff */
[----:B------:R-:W-:-:S13]  /*0c50*/  PLOP3.LUT P1, PT, P1, P2, PT, 0x2f, 0xf2 ;  /* 0x0000000000f2781c */ /* 0x000fda0000f24577 */
[----:B------:R-:W-:Y:S05]  /*0c60*/  @P1 BRA `(.L_x_18) ;  /* 0x0000000400101947 */ /* 0x000fea0003800000 */
[----:B------:R-:W-:-:S04]  /*0c70*/  LOP3.LUT P1, RZ, R7, 0x7fffffff, RZ, 0xc0, !PT ;  /* 0x7fffffff07ff7812 */ /* 0x000fc8000782c0ff */
[----:B------:R-:W-:-:S13]  /*0c80*/  PLOP3.LUT P0, PT, P0, P1, PT, 0x2f, 0xf2 ;  /* 0x0000000000f2781c */ /* 0x000fda0000702577 */
[----:B------:R-:W-:Y:S05]  /*0c90*/  @P0 BRA `(.L_x_19) ;  /* 0x0000000000f80947 */ /* 0x000fea0003800000 */
[----:B------:R-:W-:Y:S02]  /*0ca0*/  ISETP.GE.AND P0, PT, R9, RZ, PT ;  /* 0x000000ff0900720c */ /* 0x000fe40003f06270 */
[----:B------:R-:W-:-:S11]  /*0cb0*/  ISETP.GE.AND P1, PT, R10, RZ, PT ;  /* 0x000000ff0a00720c */ /* 0x000fd60003f26270 */
[----:B------:R-:W-:Y:S01]  /*0cc0*/  @P0 MOV R8, RZ ;  /* 0x000000ff00080202 */ /* 0x000fe20000000f00 */
[----:B------:R-:W-:Y:S02]  /*0cd0*/  @!P0 IMAD.MOV.U32 R8, RZ, RZ, -0x40 ;  /* 0xffffffc0ff088424 */ /* 0x000fe400078e00ff */
[----:B------:R-:W-:Y:S01]  /*0ce0*/  @!P0 FFMA R6, R0, 1.84467440737095516160e+19, RZ ;  /* 0x5f80000000068823 */ /* 0x000fe200000000ff */
[----:B------:R-:W-:Y:S01]  /*0cf0*/  @!P1 FFMA R7, R3, 1.84467440737095516160e+19, RZ ;  /* 0x5f80000003079823 */ /* 0x000fe200000000ff */
[----:B------:R-:W-:-:S07]  /*0d00*/  @!P1 VIADD R8, R8, 0x40 ;  /* 0x0000004008089836 */ /* 0x000fce0000000000 */
.L_x_15:
[----:B------:R-:W-:Y:S01]  /*0d10*/  LEA R0, R12, 0xc0800000, 0x17 ;  /* 0xc08000000c007811 */ /* 0x000fe200078eb8ff */
[----:B------:R-:W-:-:S04]  /*0d20*/  VIADD R5, R5, 0xffffff81 ;  /* 0xffffff8105057836 */ /* 0x000fc80000000000 */
[----:B------:R-:W-:Y:S02]  /*0d30*/  IMAD.IADD R7, R7, 0x1, -R0 ;  /* 0x0000000107077824 */ /* 0x000fe400078e0a00 */
[C---:B------:R-:W-:Y:S01]  /*0d40*/  IMAD R0, R5.reuse, -0x800000, R6 ;  /* 0xff80000005007824 */ /* 0x040fe200078e0206 */
[----:B------:R-:W-:Y:S01]  /*0d50*/  IADD3 R5, PT, PT, R5, 0x7f, -R12 ;  /* 0x0000007f05057810 */ /* 0x000fe20007ffe80c */
[----:B------:R-:W0:Y:S01]  /*0d60*/  MUFU.RCP R3, R7 ;  /* 0x0000000700037308 */ /* 0x000e220000001000 */
[----:B------:R-:W-:Y:S02]  /*0d70*/  FADD.FTZ R9, -R7, -RZ ;  /* 0x800000ff07097221 */ /* 0x000fe40000010100 */
[----:B------:R-:W-:Y:S02]  /*0d80*/  IADD3 R5, PT, PT, R5, R8, RZ ;  /* 0x0000000805057210 */ /* 0x000fe40007ffe0ff */
[----:B0-----:R-:W-:-:S04]  /*0d90*/  FFMA R10, R3, R9, 1 ;  /* 0x3f800000030a7423 */ /* 0x001fc80000000009 */
[----:B------:R-:W-:-:S04]  /*0da0*/  FFMA R10, R3, R10, R3 ;  /* 0x0000000a030a7223 */ /* 0x000fc80000000003 */
[----:B------:R-:W-:-:S04]  /*0db0*/  FFMA R3, R0, R10, RZ ;  /* 0x0000000a00037223 */ /* 0x000fc800000000ff */
[----:B------:R-:W-:-:S04]  /*0dc0*/  FFMA R6, R9, R3, R0 ;  /* 0x0000000309067223 */ /* 0x000fc80000000000 */
[----:B------:R-:W-:-:S04]  /*0dd0*/  FFMA R11, R10, R6, R3 ;  /* 0x000000060a0b7223 */ /* 0x000fc80000000003 */
[----:B------:R-:W-:-:S04]  /*0de0*/  FFMA R6, R9, R11, R0 ;  /* 0x0000000b09067223 */ /* 0x000fc80000000000 */
[----:B------:R-:W-:-:S05]  /*0df0*/  FFMA R0, R10, R6, R11 ;  /* 0x000000060a007223 */ /* 0x000fca000000000b */
[----:B------:R-:W-:-:S04]  /*0e00*/  SHF.R.U32.HI R3, RZ, 0x17, R0 ;  /* 0x00000017ff037819 */ /* 0x000fc80000011600 */
[----:B------:R-:W-:-:S05]  /*0e10*/  LOP3.LUT R3, R3, 0xff, RZ, 0xc0, !PT ;  /* 0x000000ff03037812 */ /* 0x000fca00078ec0ff */
[----:B------:R-:W-:-:S04]  /*0e20*/  IMAD.IADD R7, R3, 0x1, R5 ;  /* 0x0000000103077824 */ /* 0x000fc800078e0205 */
[----:B------:R-:W-:-:S05]  /*0e30*/  VIADD R3, R7, 0xffffffff ;  /* 0xffffffff07037836 */ /* 0x000fca0000000000 */
[----:B------:R-:W-:-:S13]  /*0e40*/  ISETP.GE.U32.AND P0, PT, R3, 0xfe, PT ;  /* 0x000000fe0300780c */ /* 0x000fda0003f06070 */
[----:B------:R-:W-:Y:S05]  /*0e50*/  @!P0 BRA `(.L_x_20) ;  /* 0x0000000000808947 */ /* 0x000fea0003800000 */
[----:B------:R-:W-:-:S13]  /*0e60*/  ISETP.GT.AND P0, PT, R7, 0xfe, PT ;  /* 0x000000fe0700780c */ /* 0x000fda0003f04270 */
[----:B------:R-:W-:Y:S05]  /*0e70*/  @P0 BRA `(.L_x_21) ;  /* 0x00000000006c0947 */ /* 0x000fea0003800000 */
[----:B------:R-:W-:-:S13]  /*0e80*/  ISETP.GE.AND P0, PT, R7, 0x1, PT ;  /* 0x000000010700780c */ /* 0x000fda0003f06270 */
[----:B------:R-:W-:Y:S05]  /*0e90*/  @P0 BRA `(.L_x_22) ;  /* 0x0000000000980947 */ /* 0x000fea0003800000 */
[----:B------:R-:W-:Y:S02]  /*0ea0*/  ISETP.GE.AND P0, PT, R7, -0x18, PT ;  /* 0xffffffe80700780c */ /* 0x000fe40003f06270 */
[----:B------:R-:W-:-:S11]  /*0eb0*/  LOP3.LUT R0, R0, 0x80000000, RZ, 0xc0, !PT ;  /* 0x8000000000007812 */ /* 0x000fd600078ec0ff */
[----:B------:R-:W-:Y:S05]  /*0ec0*/  @!P0 BRA `(.L_x_22) ;  /* 0x00000000008c8947 */ /* 0x000fea0003800000 */
[CC--:B------:R-:W-:Y:S01]  /*0ed0*/  FFMA.RZ R3, R10.reuse, R6.reuse, R11 ;  /* 0x000000060a037223 */ /* 0x0c0fe2000000c00b */
[C---:B------:R-:W-:Y:S01]  /*0ee0*/  VIADD R8, R7.reuse, 0x20 ;  /* 0x0000002007087836 */ /* 0x040fe20000000000 */
[C---:B------:R-:W-:Y:S02]  /*0ef0*/  ISETP.NE.AND P2, PT, R7.reuse, RZ, PT ;  /* 0x000000ff0700720c */ /* 0x040fe40003f45270 */
[----:B------:R-:W-:Y:S01]  /*0f00*/  ISETP.NE.AND P1, PT, R7, RZ, PT ;  /* 0x000000ff0700720c */ /* 0x000fe20003f25270 */
[----:B------:R-:W-:Y:S01]  /*0f10*/  IMAD.MOV R7, RZ, RZ, -R7 ;  /* 0x000000ffff077224 */ /* 0x000fe200078e0a07 */
[----:B------:R-:W-:Y:S01]  /*0f20*/  LOP3.LUT R5, R3, 0x7fffff, RZ, 0xc0, !PT ;  /* 0x007fffff03057812 */ /* 0x000fe200078ec0ff */
[CCC-:B------:R-:W-:Y:S01]  /*0f30*/  FFMA.RP R3, R10.reuse, R6.reuse, R11.reuse ;  /* 0x000000060a037223 */ /* 0x1c0fe2000000800b */
[----:B------:R-:W-:Y:S02]  /*0f40*/  FFMA.RM R6, R10, R6, R11 ;  /* 0x000000060a067223 */ /* 0x000fe4000000400b */
[----:B------:R-:W-:-:S03]  /*0f50*/  LOP3.LUT R5, R5, 0x800000, RZ, 0xfc, !PT ;  /* 0x0080000005057812 */ /* 0x000fc600078efcff */
[----:B------:R-:W-:Y:S02]  /*0f60*/  FSETP.NEU.FTZ.AND P0, PT, R3, R6, PT ;  /* 0x000000060300720b */ /* 0x000fe40003f1d000 */
[----:B------:R-:W-:Y:S02]  /*0f70*/  SHF.L.U32 R8, R5, R8, RZ ;  /* 0x0000000805087219 */ /* 0x000fe400000006ff */
[----:B------:R-:W-:Y:S02]  /*0f80*/  SEL R6, R7, RZ, P2 ;  /* 0x000000ff07067207 */ /* 0x000fe40001000000 */
[----:B------:R-:W-:Y:S02]  /*0f90*/  ISETP.NE.AND P1, PT, R8, RZ, P1 ;  /* 0x000000ff0800720c */ /* 0x000fe40000f25270 */
[----:B------:R-:W-:Y:S02]  /*0fa0*/  SHF.R.U32.HI R6, RZ, R6, R5 ;  /* 0x00000006ff067219 */ /* 0x000fe40000011605 */
[----:B------:R-:W-:-:S02]  /*0fb0*/  PLOP3.LUT P0, PT, P0, P1, PT, 0xf8, 0x8f ;  /* 0x00000000008f781c */ /* 0x000fc40000703f70 */
[----:B------:R-:W-:Y:S02]  /*0fc0*/  SHF.R.U32.HI R8, RZ, 0x1, R6 ;  /* 0x00000001ff087819 */ /* 0x000fe40000011606 */
[----:B------:R-:W-:-:S04]  /*0fd0*/  SEL R3, RZ, 0x1, !P0 ;  /* 0x00000001ff037807 */ /* 0x000fc80004000000 */
[----:B------:R-:W-:-:S04]  /*0fe0*/  LOP3.LUT R3, R3, 0x1, R8, 0xf8, !PT ;  /* 0x0000000103037812 */ /* 0x000fc800078ef808 */
[----:B------:R-:W-:-:S04]  /*0ff0*/  LOP3.LUT R3, R3, R6, RZ, 0xc0, !PT ;  /* 0x0000000603037212 */ /* 0x000fc800078ec0ff */
[----:B------:R-:W-:-:S04]  /*1000*/  IADD3 R3, PT, PT, R8, R3, RZ ;  /* 0x0000000308037210 */ /* 0x000fc80007ffe0ff */
[----:B------:R-:W-:Y:S01]  /*1010*/  LOP3.LUT R0, R3, R0, RZ, 0xfc, !PT ;  /* 0x0000000003007212 */ /* 0x000fe200078efcff */
[----:B------:R-:W-:Y:S06]  /*1020*/  BRA `(.L_x_22) ;  /* 0x0000000000347947 */ /* 0x000fec0003800000 */
.L_x_21:
[----:B------:R-:W-:-:S04]  /*1030*/  LOP3.LUT R0, R0, 0x80000000, RZ, 0xc0, !PT ;  /* 0x8000000000007812 */ /* 0x000fc800078ec0ff */
[----:B------:R-:W-:Y:S01]  /*1040*/  LOP3.LUT R0, R0, 0x7f800000, RZ, 0xfc, !PT ;  /* 0x7f80000000007812 */ /* 0x000fe200078efcff */
[----:B------:R-:W-:Y:S06]  /*1050*/  BRA `(.L_x_22) ;  /* 0x0000000000287947 */ /* 0x000fec0003800000 */
.L_x_20:
[----:B------:R-:W-:Y:S01]  /*1060*/  IMAD R0, R5, 0x800000, R0 ;  /* 0x0080000005007824 */ /* 0x000fe200078e0200 */
[----:B------:R-:W-:Y:S06]  /*1070*/  BRA `(.L_x_22) ;  /* 0x0000000000207947 */ /* 0x000fec0003800000 */
.L_x_19:
[----:B------:R-:W-:-:S04]  /*1080*/  LOP3.LUT R0, R7, 0x80000000, R6, 0x48, !PT ;  /* 0x8000000007007812 */ /* 0x000fc800078e4806 */
[----:B------:R-:W-:Y:S01]  /*1090*/  LOP3.LUT R0, R0, 0x7f800000, RZ, 0xfc, !PT ;  /* 0x7f80000000007812 */ /* 0x000fe200078efcff */
[----:B------:R-:W-:Y:S06]  /*10a0*/  BRA `(.L_x_22) ;  /* 0x0000000000147947 */ /* 0x000fec0003800000 */
.L_x_18:
[----:B------:R-:W-:Y:S01]  /*10b0*/  LOP3.LUT R0, R7, 0x80000000, R6, 0x48, !PT ;  /* 0x8000000007007812 */ /* 0x000fe200078e4806 */
[----:B------:R-:W-:Y:S06]  /*10c0*/  BRA `(.L_x_22) ;  /* 0x00000000000c7947 */ /* 0x000fec0003800000 */
.L_x_17:
[----:B------:R-:W0:Y:S01]  /*10d0*/  MUFU.RSQ R0, -QNAN ;  /* 0xffc0000000007908 */ /* 0x000e220000001400 */
[----:B------:R-:W-:Y:S05]  /*10e0*/  BRA `(.L_x_22) ;  /* 0x0000000000047947 */ /* 0x000fea0003800000 */
.L_x_16:
[----:B------:R-:W-:-:S07]  /*10f0*/  FADD.FTZ R0, R0, R3 ;  /* 0x0000000300007221 */ /* 0x000fce0000010000 */
.L_x_22:
[----:B------:R-:W-:-:S04]  /*1100*/  IMAD.MOV.U32 R3, RZ, RZ, 0x0 ;  /* 0x00000000ff037424 */ /* 0x000fc800078e00ff */
[----:B0-----:R-:W-:Y:S05]  /*1110*/  RET.REL.NODEC R2 `(_Z29cosine_similarity_loss_kernelPKfS0_Pfii) ;  /* 0xffffffec02b87950 */ /* 0x001fea0003c3ffff */
.L_x_23:
[----:B------:R-:W-:-:S00]  /*1120*/  BRA `(.L_x_23) ;  /* 0xfffffffc00fc7947 */ /* 0x000fc0000383ffff */
[----:B------:R-:W-:-:S00]  /*1130*/  NOP ;  /* 0x0000000000007918 */ /* 0x000fc00000000000 */
        /* <DEDUP_REMOVED lines=12> */
.L_x_25:


//--------------------- .nv.shared._Z29cosine_similarity_loss_kernelPKfS0_Pfii --------------------------
	.section	.nv.shared._Z29cosine_similarity_loss_kernelPKfS0_Pfii,"aw",@nobits
	.sectionflags	@""
	.align	16
	.zero		1024


//--------------------- .nv.shared.reserved.0     --------------------------
	.section	.nv.shared.reserved.0,"aw",@nobits
	.weak		__nv_reservedSMEM_offset_0_alias
	.size		__nv_reservedSMEM_offset_0_alias, 0, 64
	.other		__nv_reservedSMEM_offset_0_alias,@"STO_CUDA_RESERVED_SHARED STV_DEFAULT"
__nv_reservedSMEM_offset_0_alias:
	.zero		0
	.zero		64


//--------------------- .nv.constant0._Z29cosine_similarity_loss_kernelPKfS0_Pfii --------------------------
	.section	.nv.constant0._Z29cosine_similarity_loss_kernelPKfS0_Pfii,"a",@progbits
	.sectionflags	@""
	.align	4
.nv.constant0._Z29cosine_similarity_loss_kernelPKfS0_Pfii:
	.zero		928


//--------------------- SYMBOLS --------------------------

	.type		.nv.reservedSmem.offset0,@object
	.size		.nv.reservedSmem.offset0,0x4
	.type		.nv.reservedSmem.cap,@object
	.size		.nv.reservedSmem.cap,0x4
